//
// Generated by NVIDIA NVVM Compiler
//
// Compiler Build ID: CL-36424714
// Cuda compilation tools, release 13.0, V13.0.88
// Based on NVVM 20.0.0
//

.version 9.0
.target sm_100
.address_size 64

	// .globl	_Z10matmul_gpuPfS_S_iii
// _ZZ12matmul_tiledPfS_S_iiiE7sharedA has been demoted
// _ZZ12matmul_tiledPfS_S_iiiE7sharedB has been demoted

.visible .entry _Z10matmul_gpuPfS_S_iii(
	.param .u64 .ptr .align 1 _Z10matmul_gpuPfS_S_iii_param_0,
	.param .u64 .ptr .align 1 _Z10matmul_gpuPfS_S_iii_param_1,
	.param .u64 .ptr .align 1 _Z10matmul_gpuPfS_S_iii_param_2,
	.param .u32 _Z10matmul_gpuPfS_S_iii_param_3,
	.param .u32 _Z10matmul_gpuPfS_S_iii_param_4,
	.param .u32 _Z10matmul_gpuPfS_S_iii_param_5
)
{
	.reg .pred 	%p<13>;
	.reg .b32 	%r<41>;
	.reg .b32 	%f<68>;
	.reg .b64 	%rd<53>;

	ld.param.u64 	%rd7, [_Z10matmul_gpuPfS_S_iii_param_0];
	ld.param.u64 	%rd8, [_Z10matmul_gpuPfS_S_iii_param_1];
	ld.param.u64 	%rd6, [_Z10matmul_gpuPfS_S_iii_param_2];
	ld.param.u32 	%r20, [_Z10matmul_gpuPfS_S_iii_param_3];
	ld.param.u32 	%r18, [_Z10matmul_gpuPfS_S_iii_param_4];
	ld.param.u32 	%r19, [_Z10matmul_gpuPfS_S_iii_param_5];
	cvta.to.global.u64 	%rd1, %rd8;
	cvta.to.global.u64 	%rd2, %rd7;
	mov.u32 	%r21, %ctaid.y;
	mov.u32 	%r22, %ntid.y;
	mov.u32 	%r23, %tid.y;
	mad.lo.s32 	%r1, %r21, %r22, %r23;
	mov.u32 	%r24, %ctaid.x;
	mov.u32 	%r25, %ntid.x;
	mov.u32 	%r26, %tid.x;
	mad.lo.s32 	%r2, %r24, %r25, %r26;
	setp.ge.s32 	%p1, %r1, %r20;
	setp.ge.s32 	%p2, %r2, %r18;
	or.pred  	%p3, %p1, %p2;
	@%p3 bra 	$L__BB0_14;
	setp.lt.s32 	%p4, %r19, 1;
	mov.f32 	%f67, 0f00000000;
	@%p4 bra 	$L__BB0_13;
	mul.lo.s32 	%r3, %r19, %r1;
	and.b32  	%r4, %r19, 7;
	setp.lt.u32 	%p5, %r19, 8;
	mov.f32 	%f67, 0f00000000;
	mov.b32 	%r39, 0;
	@%p5 bra 	$L__BB0_5;
	and.b32  	%r39, %r19, 2147483640;
	neg.s32 	%r37, %r39;
	shl.b32 	%r7, %r18, 3;
	mul.wide.u32 	%rd9, %r3, 4;
	add.s64 	%rd10, %rd9, %rd2;
	add.s64 	%rd52, %rd10, 16;
	mov.f32 	%f67, 0f00000000;
	mul.wide.s32 	%rd13, %r18, 4;
	mov.u32 	%r36, %r2;
$L__BB0_4:
	.pragma "nounroll";
	ld.global.f32 	%f17, [%rd52+-16];
	mul.wide.s32 	%rd11, %r36, 4;
	add.s64 	%rd12, %rd1, %rd11;
	ld.global.f32 	%f18, [%rd12];
	fma.rn.f32 	%f19, %f17, %f18, %f67;
	ld.global.f32 	%f20, [%rd52+-12];
	add.s64 	%rd14, %rd12, %rd13;
	ld.global.f32 	%f21, [%rd14];
	fma.rn.f32 	%f22, %f20, %f21, %f19;
	ld.global.f32 	%f23, [%rd52+-8];
	add.s64 	%rd15, %rd14, %rd13;
	ld.global.f32 	%f24, [%rd15];
	fma.rn.f32 	%f25, %f23, %f24, %f22;
	ld.global.f32 	%f26, [%rd52+-4];
	add.s64 	%rd16, %rd15, %rd13;
	ld.global.f32 	%f27, [%rd16];
	fma.rn.f32 	%f28, %f26, %f27, %f25;
	ld.global.f32 	%f29, [%rd52];
	add.s64 	%rd17, %rd16, %rd13;
	ld.global.f32 	%f30, [%rd17];
	fma.rn.f32 	%f31, %f29, %f30, %f28;
	ld.global.f32 	%f32, [%rd52+4];
	add.s64 	%rd18, %rd17, %rd13;
	ld.global.f32 	%f33, [%rd18];
	fma.rn.f32 	%f34, %f32, %f33, %f31;
	ld.global.f32 	%f35, [%rd52+8];
	add.s64 	%rd19, %rd18, %rd13;
	ld.global.f32 	%f36, [%rd19];
	fma.rn.f32 	%f37, %f35, %f36, %f34;
	ld.global.f32 	%f38, [%rd52+12];
	add.s64 	%rd20, %rd19, %rd13;
	ld.global.f32 	%f39, [%rd20];
	fma.rn.f32 	%f67, %f38, %f39, %f37;
	add.s32 	%r37, %r37, 8;
	add.s32 	%r36, %r36, %r7;
	add.s64 	%rd52, %rd52, 32;
	setp.ne.s32 	%p6, %r37, 0;
	@%p6 bra 	$L__BB0_4;
$L__BB0_5:
	setp.eq.s32 	%p7, %r4, 0;
	@%p7 bra 	$L__BB0_13;
	and.b32  	%r13, %r19, 3;
	setp.lt.u32 	%p8, %r4, 4;
	@%p8 bra 	$L__BB0_8;
	add.s32 	%r28, %r39, %r3;
	mul.wide.u32 	%rd21, %r28, 4;
	add.s64 	%rd22, %rd2, %rd21;
	ld.global.f32 	%f41, [%rd22];
	mad.lo.s32 	%r29, %r39, %r18, %r2;
	mul.wide.s32 	%rd23, %r29, 4;
	add.s64 	%rd24, %rd1, %rd23;
	ld.global.f32 	%f42, [%rd24];
	fma.rn.f32 	%f43, %f41, %f42, %f67;
	cvt.u64.u32 	%rd25, %r3;
	cvt.u64.u32 	%rd26, %r39;
	add.s64 	%rd27, %rd26, %rd25;
	shl.b64 	%rd28, %rd27, 2;
	add.s64 	%rd29, %rd2, %rd28;
	ld.global.f32 	%f44, [%rd29+4];
	mul.wide.s32 	%rd30, %r18, 4;
	add.s64 	%rd31, %rd24, %rd30;
	ld.global.f32 	%f45, [%rd31];
	fma.rn.f32 	%f46, %f44, %f45, %f43;
	ld.global.f32 	%f47, [%rd29+8];
	add.s64 	%rd32, %rd31, %rd30;
	ld.global.f32 	%f48, [%rd32];
	fma.rn.f32 	%f49, %f47, %f48, %f46;
	ld.global.f32 	%f50, [%rd29+12];
	add.s64 	%rd33, %rd32, %rd30;
	ld.global.f32 	%f51, [%rd33];
	fma.rn.f32 	%f67, %f50, %f51, %f49;
	add.s32 	%r39, %r39, 4;
$L__BB0_8:
	setp.eq.s32 	%p9, %r13, 0;
	@%p9 bra 	$L__BB0_13;
	setp.eq.s32 	%p10, %r13, 1;
	@%p10 bra 	$L__BB0_11;
	add.s32 	%r30, %r39, %r3;
	mul.wide.u32 	%rd34, %r30, 4;
	add.s64 	%rd35, %rd2, %rd34;
	ld.global.f32 	%f53, [%rd35];
	mad.lo.s32 	%r31, %r39, %r18, %r2;
	mul.wide.s32 	%rd36, %r31, 4;
	add.s64 	%rd37, %rd1, %rd36;
	ld.global.f32 	%f54, [%rd37];
	fma.rn.f32 	%f55, %f53, %f54, %f67;
	cvt.u64.u32 	%rd38, %r3;
	cvt.u64.u32 	%rd39, %r39;
	add.s64 	%rd40, %rd39, %rd38;
	shl.b64 	%rd41, %rd40, 2;
	add.s64 	%rd42, %rd2, %rd41;
	ld.global.f32 	%f56, [%rd42+4];
	mul.wide.s32 	%rd43, %r18, 4;
	add.s64 	%rd44, %rd37, %rd43;
	ld.global.f32 	%f57, [%rd44];
	fma.rn.f32 	%f67, %f56, %f57, %f55;
	add.s32 	%r39, %r39, 2;
$L__BB0_11:
	and.b32  	%r32, %r19, 1;
	setp.eq.b32 	%p11, %r32, 1;
	not.pred 	%p12, %p11;
	@%p12 bra 	$L__BB0_13;
	add.s32 	%r33, %r39, %r3;
	mul.wide.u32 	%rd45, %r33, 4;
	add.s64 	%rd46, %rd2, %rd45;
	ld.global.f32 	%f58, [%rd46];
	mad.lo.s32 	%r34, %r39, %r18, %r2;
	mul.wide.s32 	%rd47, %r34, 4;
	add.s64 	%rd48, %rd1, %rd47;
	ld.global.f32 	%f59, [%rd48];
	fma.rn.f32 	%f67, %f58, %f59, %f67;
$L__BB0_13:
	mad.lo.s32 	%r35, %r18, %r1, %r2;
	cvta.to.global.u64 	%rd49, %rd6;
	mul.wide.s32 	%rd50, %r35, 4;
	add.s64 	%rd51, %rd49, %rd50;
	st.global.f32 	[%rd51], %f67;
$L__BB0_14:
	ret;

}
	// .globl	_Z12matmul_tiledPfS_S_iii
.visible .entry _Z12matmul_tiledPfS_S_iii(
	.param .u64 .ptr .align 1 _Z12matmul_tiledPfS_S_iii_param_0,
	.param .u64 .ptr .align 1 _Z12matmul_tiledPfS_S_iii_param_1,
	.param .u64 .ptr .align 1 _Z12matmul_tiledPfS_S_iii_param_2,
	.param .u32 _Z12matmul_tiledPfS_S_iii_param_3,
	.param .u32 _Z12matmul_tiledPfS_S_iii_param_4,
	.param .u32 _Z12matmul_tiledPfS_S_iii_param_5
)
{
	.reg .pred 	%p<11>;
	.reg .b32 	%r<41>;
	.reg .b32 	%f<108>;
	.reg .b64 	%rd<16>;
	// demoted variable
	.shared .align 4 .b8 _ZZ12matmul_tiledPfS_S_iiiE7sharedA[4096];
	// demoted variable
	.shared .align 4 .b8 _ZZ12matmul_tiledPfS_S_iiiE7sharedB[4096];
	ld.param.u64 	%rd6, [_Z12matmul_tiledPfS_S_iii_param_0];
	ld.param.u64 	%rd7, [_Z12matmul_tiledPfS_S_iii_param_1];
	ld.param.u64 	%rd5, [_Z12matmul_tiledPfS_S_iii_param_2];
	ld.param.u32 	%r19, [_Z12matmul_tiledPfS_S_iii_param_3];
	ld.param.u32 	%r20, [_Z12matmul_tiledPfS_S_iii_param_4];
	ld.param.u32 	%r21, [_Z12matmul_tiledPfS_S_iii_param_5];
	cvta.to.global.u64 	%rd1, %rd7;
	cvta.to.global.u64 	%rd8, %rd6;
	mov.u32 	%r23, %ctaid.x;
	mov.u32 	%r24, %ctaid.y;
	mov.u32 	%r37, %tid.x;
	mov.u32 	%r38, %tid.y;
	shl.b32 	%r25, %r24, 5;
	add.s32 	%r3, %r25, %r38;
	shl.b32 	%r26, %r23, 5;
	add.s32 	%r4, %r26, %r37;
	shl.b32 	%r27, %r38, 7;
	mov.u32 	%r28, _ZZ12matmul_tiledPfS_S_iiiE7sharedA;
	add.s32 	%r5, %r28, %r27;
	shl.b32 	%r29, %r37, 2;
	add.s32 	%r6, %r5, %r29;
	mov.u32 	%r30, _ZZ12matmul_tiledPfS_S_iiiE7sharedB;
	add.s32 	%r8, %r30, %r29;
	add.s32 	%r7, %r8, %r27;
	mad.lo.s32 	%r31, %r38, %r20, %r37;
	add.s32 	%r39, %r31, %r26;
	shl.b32 	%r10, %r20, 5;
	shl.b32 	%r32, %r24, 15;
	or.b32  	%r33, %r37, %r32;
	shl.b32 	%r34, %r38, 10;
	add.s32 	%r35, %r33, %r34;
	mul.wide.u32 	%rd9, %r35, 4;
	add.s64 	%rd15, %rd8, %rd9;
	mov.f32 	%f105, 0f00000000;
	mov.b32 	%r40, 0;
$L__BB1_1:
	setp.ge.s32 	%p1, %r3, %r19;
	setp.ge.s32 	%p2, %r37, %r21;
	mov.f32 	%f106, 0f00000000;
	or.pred  	%p3, %p1, %p2;
	@%p3 bra 	$L__BB1_3;
	ld.global.f32 	%f106, [%rd15];
$L__BB1_3:
	setp.gt.u32 	%p4, %r4, 511;
	st.shared.f32 	[%r6], %f106;
	setp.gt.u32 	%p5, %r38, 1023;
	mov.f32 	%f107, 0f00000000;
	or.pred  	%p6, %p4, %p5;
	@%p6 bra 	$L__BB1_5;
	mul.wide.s32 	%rd10, %r39, 4;
	add.s64 	%rd11, %rd1, %rd10;
	ld.global.f32 	%f107, [%rd11];
$L__BB1_5:
	st.shared.f32 	[%r7], %f107;
	bar.sync 	0;
	ld.shared.f32 	%f10, [%r5];
	ld.shared.f32 	%f11, [%r8];
	fma.rn.f32 	%f12, %f10, %f11, %f105;
	ld.shared.f32 	%f13, [%r5+4];
	ld.shared.f32 	%f14, [%r8+128];
	fma.rn.f32 	%f15, %f13, %f14, %f12;
	ld.shared.f32 	%f16, [%r5+8];
	ld.shared.f32 	%f17, [%r8+256];
	fma.rn.f32 	%f18, %f16, %f17, %f15;
	ld.shared.f32 	%f19, [%r5+12];
	ld.shared.f32 	%f20, [%r8+384];
	fma.rn.f32 	%f21, %f19, %f20, %f18;
	ld.shared.f32 	%f22, [%r5+16];
	ld.shared.f32 	%f23, [%r8+512];
	fma.rn.f32 	%f24, %f22, %f23, %f21;
	ld.shared.f32 	%f25, [%r5+20];
	ld.shared.f32 	%f26, [%r8+640];
	fma.rn.f32 	%f27, %f25, %f26, %f24;
	ld.shared.f32 	%f28, [%r5+24];
	ld.shared.f32 	%f29, [%r8+768];
	fma.rn.f32 	%f30, %f28, %f29, %f27;
	ld.shared.f32 	%f31, [%r5+28];
	ld.shared.f32 	%f32, [%r8+896];
	fma.rn.f32 	%f33, %f31, %f32, %f30;
	ld.shared.f32 	%f34, [%r5+32];
	ld.shared.f32 	%f35, [%r8+1024];
	fma.rn.f32 	%f36, %f34, %f35, %f33;
	ld.shared.f32 	%f37, [%r5+36];
	ld.shared.f32 	%f38, [%r8+1152];
	fma.rn.f32 	%f39, %f37, %f38, %f36;
	ld.shared.f32 	%f40, [%r5+40];
	ld.shared.f32 	%f41, [%r8+1280];
	fma.rn.f32 	%f42, %f40, %f41, %f39;
	ld.shared.f32 	%f43, [%r5+44];
	ld.shared.f32 	%f44, [%r8+1408];
	fma.rn.f32 	%f45, %f43, %f44, %f42;
	ld.shared.f32 	%f46, [%r5+48];
	ld.shared.f32 	%f47, [%r8+1536];
	fma.rn.f32 	%f48, %f46, %f47, %f45;
	ld.shared.f32 	%f49, [%r5+52];
	ld.shared.f32 	%f50, [%r8+1664];
	fma.rn.f32 	%f51, %f49, %f50, %f48;
	ld.shared.f32 	%f52, [%r5+56];
	ld.shared.f32 	%f53, [%r8+1792];
	fma.rn.f32 	%f54, %f52, %f53, %f51;
	ld.shared.f32 	%f55, [%r5+60];
	ld.shared.f32 	%f56, [%r8+1920];
	fma.rn.f32 	%f57, %f55, %f56, %f54;
	ld.shared.f32 	%f58, [%r5+64];
	ld.shared.f32 	%f59, [%r8+2048];
	fma.rn.f32 	%f60, %f58, %f59, %f57;
	ld.shared.f32 	%f61, [%r5+68];
	ld.shared.f32 	%f62, [%r8+2176];
	fma.rn.f32 	%f63, %f61, %f62, %f60;
	ld.shared.f32 	%f64, [%r5+72];
	ld.shared.f32 	%f65, [%r8+2304];
	fma.rn.f32 	%f66, %f64, %f65, %f63;
	ld.shared.f32 	%f67, [%r5+76];
	ld.shared.f32 	%f68, [%r8+2432];
	fma.rn.f32 	%f69, %f67, %f68, %f66;
	ld.shared.f32 	%f70, [%r5+80];
	ld.shared.f32 	%f71, [%r8+2560];
	fma.rn.f32 	%f72, %f70, %f71, %f69;
	ld.shared.f32 	%f73, [%r5+84];
	ld.shared.f32 	%f74, [%r8+2688];
	fma.rn.f32 	%f75, %f73, %f74, %f72;
	ld.shared.f32 	%f76, [%r5+88];
	ld.shared.f32 	%f77, [%r8+2816];
	fma.rn.f32 	%f78, %f76, %f77, %f75;
	ld.shared.f32 	%f79, [%r5+92];
	ld.shared.f32 	%f80, [%r8+2944];
	fma.rn.f32 	%f81, %f79, %f80, %f78;
	ld.shared.f32 	%f82, [%r5+96];
	ld.shared.f32 	%f83, [%r8+3072];
	fma.rn.f32 	%f84, %f82, %f83, %f81;
	ld.shared.f32 	%f85, [%r5+100];
	ld.shared.f32 	%f86, [%r8+3200];
	fma.rn.f32 	%f87, %f85, %f86, %f84;
	ld.shared.f32 	%f88, [%r5+104];
	ld.shared.f32 	%f89, [%r8+3328];
	fma.rn.f32 	%f90, %f88, %f89, %f87;
	ld.shared.f32 	%f91, [%r5+108];
	ld.shared.f32 	%f92, [%r8+3456];
	fma.rn.f32 	%f93, %f91, %f92, %f90;
	ld.shared.f32 	%f94, [%r5+112];
	ld.shared.f32 	%f95, [%r8+3584];
	fma.rn.f32 	%f96, %f94, %f95, %f93;
	ld.shared.f32 	%f97, [%r5+116];
	ld.shared.f32 	%f98, [%r8+3712];
	fma.rn.f32 	%f99, %f97, %f98, %f96;
	ld.shared.f32 	%f100, [%r5+120];
	ld.shared.f32 	%f101, [%r8+3840];
	fma.rn.f32 	%f102, %f100, %f101, %f99;
	ld.shared.f32 	%f103, [%r5+124];
	ld.shared.f32 	%f104, [%r8+3968];
	fma.rn.f32 	%f105, %f103, %f104, %f102;
	bar.sync 	0;
	add.s32 	%r40, %r40, 1;
	add.s32 	%r39, %r39, %r10;
	add.s32 	%r38, %r38, 32;
	add.s64 	%rd15, %rd15, 128;
	add.s32 	%r37, %r37, 32;
	setp.ne.s32 	%p7, %r40, 32;
	@%p7 bra 	$L__BB1_1;
	setp.ge.s32 	%p8, %r3, %r19;
	setp.ge.s32 	%p9, %r4, %r20;
	or.pred  	%p10, %p8, %p9;
	@%p10 bra 	$L__BB1_8;
	mad.lo.s32 	%r36, %r20, %r3, %r4;
	cvta.to.global.u64 	%rd12, %rd5;
	mul.wide.u32 	%rd13, %r36, 4;
	add.s64 	%rd14, %rd12, %rd13;
	st.global.f32 	[%rd14], %f105;
$L__BB1_8:
	ret;

}


// ===== COMPILED SASS (sm_100) =====

	.target	sm_100

	.elftype	@"ET_EXEC"


//--------------------- .note.nv.tkinfo           --------------------------
	.section	.note.nv.tkinfo,"",@"SHT_NOTE"
	.sectionflags	@"SHF_NOTE_NV_TKINFO"
	.tkinfo
        /*0018*/ 	.word	0x00000002
        /*0030*/ 	.string	""
        /*0030*/ 	.string	"ptxas"
        /*0030*/ 	.string	"Cuda compilation tools, release 13.0, V13.0.88"
        /*0030*/ 	.string	"Build cuda_13.0.r13.0/compiler.36424714_0"
        /*0030*/ 	.string	"-arch sm_100 -m 64 "



//--------------------- .note.nv.cuinfo           --------------------------
	.section	.note.nv.cuinfo,"",@"SHT_NOTE"
	.sectionflags	@"SHF_NOTE_NV_CUINFO"
        /*0018*/ 	.short	0x0002
        /*001a*/ 	.short	0x0064
        /*001c*/ 	.short	0x0082
	.zero		2


//--------------------- .nv.info                  --------------------------
	.section	.nv.info,"",@"SHT_CUDA_INFO"
	.align	4


	//----- nvinfo : EIATTR_REGCOUNT
	.align		4
        /*0000*/ 	.byte	0x04, 0x2f
        /*0002*/ 	.short	(.L_1 - .L_0)
	.align		4
.L_0:
        /*0004*/ 	.word	index@(_Z10matmul_gpuPfS_S_iii)
        /*0008*/ 	.word	0x00000020


	//----- nvinfo : EIATTR_FRAME_SIZE
	.align		4
.L_1:
        /*000c*/ 	.byte	0x04, 0x11
        /*000e*/ 	.short	(.L_3 - .L_2)
	.align		4
.L_2:
        /*0010*/ 	.word	index@(_Z10matmul_gpuPfS_S_iii)
        /*0014*/ 	.word	0x00000000


	//----- nvinfo : EIATTR_REGCOUNT
	.align		4
.L_3:
        /*0018*/ 	.byte	0x04, 0x2f
        /*001a*/ 	.short	(.L_5 - .L_4)
	.align		4
.L_4:
        /*001c*/ 	.word	index@(_Z12matmul_tiledPfS_S_iii)
        /*0020*/ 	.word	0x00000020


	//----- nvinfo : EIATTR_FRAME_SIZE
	.align		4
.L_5:
        /*0024*/ 	.byte	0x04, 0x11
        /*0026*/ 	.short	(.L_7 - .L_6)
	.align		4
.L_6:
        /*0028*/ 	.word	index@(_Z12matmul_tiledPfS_S_iii)
        /*002c*/ 	.word	0x00000000


	//----- nvinfo : EIATTR_MIN_STACK_SIZE
	.align		4
.L_7:
        /*0030*/ 	.byte	0x04, 0x12
        /*0032*/ 	.short	(.L_9 - .L_8)
	.align		4
.L_8:
        /*0034*/ 	.word	index@(_Z12matmul_tiledPfS_S_iii)
        /*0038*/ 	.word	0x00000000


	//----- nvinfo : EIATTR_MIN_STACK_SIZE
	.align		4
.L_9:
        /*003c*/ 	.byte	0x04, 0x12
        /*003e*/ 	.short	(.L_11 - .L_10)
	.align		4
.L_10:
        /*0040*/ 	.word	index@(_Z10matmul_gpuPfS_S_iii)
        /*0044*/ 	.word	0x00000000
.L_11:


//--------------------- .nv.compat                --------------------------
	.section	.nv.compat,"",@"SHT_CUDA_COMPAT_INFO"
	.align	4
        /*0000*/ 	.byte	0x02, 0x09, 0x00, 0x00, 0x02, 0x02, 0x01, 0x00, 0x02, 0x05, 0x05, 0x00, 0x03, 0x07, 0x01, 0x01
        /*0010*/ 	.byte	0x02, 0x03, 0x00, 0x00, 0x02, 0x06, 0x01, 0x00, 0x04, 0x0b, 0x08, 0x00, 0x09, 0x00, 0x00, 0x00
        /*0020*/ 	.byte	0x00, 0x00, 0x00, 0x00


//--------------------- .nv.info._Z12matmul_tiledPfS_S_iii --------------------------
	.section	.nv.info._Z12matmul_tiledPfS_S_iii,"",@"SHT_CUDA_INFO"
	.sectionflags	@""
	.align	4


	//----- nvinfo : EIATTR_CUDA_API_VERSION
	.align		4
        /*0000*/ 	.byte	0x04, 0x37
        /*0002*/ 	.short	(.L_13 - .L_12)
.L_12:
        /*0004*/ 	.word	0x00000082


	//----- nvinfo : EIATTR_KPARAM_INFO
	.align		4
.L_13:
        /*0008*/ 	.byte	0x04, 0x17
        /*000a*/ 	.short	(.L_15 - .L_14)
.L_14:
        /*000c*/ 	.word	0x00000000
        /*0010*/ 	.short	0x0005
        /*0012*/ 	.short	0x0020
        /*0014*/ 	.byte	0x00, 0xf0, 0x11, 0x00


	//----- nvinfo : EIATTR_KPARAM_INFO
	.align		4
.L_15:
        /*0018*/ 	.byte	0x04, 0x17
        /*001a*/ 	.short	(.L_17 - .L_16)
.L_16:
        /*001c*/ 	.word	0x00000000
        /*0020*/ 	.short	0x0004
        /*0022*/ 	.short	0x001c
        /*0024*/ 	.byte	0x00, 0xf0, 0x11, 0x00


	//----- nvinfo : EIATTR_KPARAM_INFO
	.align		4
.L_17:
        /*0028*/ 	.byte	0x04, 0x17
        /*002a*/ 	.short	(.L_19 - .L_18)
.L_18:
        /*002c*/ 	.word	0x00000000
        /*0030*/ 	.short	0x0003
        /*0032*/ 	.short	0x0018
        /*0034*/ 	.byte	0x00, 0xf0, 0x11, 0x00


	//----- nvinfo : EIATTR_KPARAM_INFO
	.align		4
.L_19:
        /*0038*/ 	.byte	0x04, 0x17
        /*003a*/ 	.short	(.L_21 - .L_20)
.L_20:
        /*003c*/ 	.word	0x00000000
        /*0040*/ 	.short	0x0002
        /*0042*/ 	.short	0x0010
        /*0044*/ 	.byte	0x00, 0xf5, 0x21, 0x00


	//----- nvinfo : EIATTR_KPARAM_INFO
	.align		4
.L_21:
        /*0048*/ 	.byte	0x04, 0x17
        /*004a*/ 	.short	(.L_23 - .L_22)
.L_22:
        /*004c*/ 	.word	0x00000000
        /*0050*/ 	.short	0x0001
        /*0052*/ 	.short	0x0008
        /*0054*/ 	.byte	0x00, 0xf5, 0x21, 0x00


	//----- nvinfo : EIATTR_KPARAM_INFO
	.align		4
.L_23:
        /*0058*/ 	.byte	0x04, 0x17
        /*005a*/ 	.short	(.L_25 - .L_24)
.L_24:
        /*005c*/ 	.word	0x00000000
        /*0060*/ 	.short	0x0000
        /*0062*/ 	.short	0x0000
        /*0064*/ 	.byte	0x00, 0xf5, 0x21, 0x00


	//----- nvinfo : EIATTR_SPARSE_MMA_MASK
	.align		4
.L_25:
        /*0068*/ 	.byte	0x03, 0x50
        /*006a*/ 	.short	0x0000


	//----- nvinfo : EIATTR_MAXREG_COUNT
	.align		4
        /*006c*/ 	.byte	0x03, 0x1b
        /*006e*/ 	.short	0x00ff


	//----- nvinfo : EIATTR_NUM_BARRIERS
	.align		4
        /*0070*/ 	.byte	0x02, 0x4c
        /*0072*/ 	.byte	0x01
	.zero		1


	//----- nvinfo : EIATTR_MERCURY_ISA_VERSION
	.align		4
        /*0074*/ 	.byte	0x03, 0x5f
        /*0076*/ 	.short	0x0101


	//----- nvinfo : EIATTR_VRC_CTA_INIT_COUNT
	.align		4
        /*0078*/ 	.byte	0x02, 0x4a
	.zero		1
	.zero		1


	//----- nvinfo : EIATTR_EXIT_INSTR_OFFSETS
	.align		4
        /*007c*/ 	.byte	0x04, 0x1c
        /*007e*/ 	.short	(.L_27 - .L_26)


	//   ....[0]....
.L_26:
        /*0080*/ 	.word	0x000007e0


	//   ....[1]....
        /*0084*/ 	.word	0x00000830


	//----- nvinfo : EIATTR_CBANK_PARAM_SIZE
	.align		4
.L_27:
        /*0088*/ 	.byte	0x03, 0x19
        /*008a*/ 	.short	0x0024


	//----- nvinfo : EIATTR_PARAM_CBANK
	.align		4
        /*008c*/ 	.byte	0x04, 0x0a
        /*008e*/ 	.short	(.L_29 - .L_28)
	.align		4
.L_28:
        /*0090*/ 	.word	index@(.nv.constant0._Z12matmul_tiledPfS_S_iii)
        /*0094*/ 	.short	0x0380
        /*0096*/ 	.short	0x0024


	//----- nvinfo : EIATTR_SW_WAR
	.align		4
.L_29:
        /*0098*/ 	.byte	0x04, 0x36
        /*009a*/ 	.short	(.L_31 - .L_30)
.L_30:
        /*009c*/ 	.word	0x00000008
.L_31:


//--------------------- .nv.info._Z10matmul_gpuPfS_S_iii --------------------------
	.section	.nv.info._Z10matmul_gpuPfS_S_iii,"",@"SHT_CUDA_INFO"
	.sectionflags	@""
	.align	4


	//----- nvinfo : EIATTR_CUDA_API_VERSION
	.align		4
        /*0000*/ 	.byte	0x04, 0x37
        /*0002*/ 	.short	(.L_33 - .L_32)
.L_32:
        /*0004*/ 	.word	0x00000082


	//----- nvinfo : EIATTR_KPARAM_INFO
	.align		4
.L_33:
        /*0008*/ 	.byte	0x04, 0x17
        /*000a*/ 	.short	(.L_35 - .L_34)
.L_34:
        /*000c*/ 	.word	0x00000000
        /*0010*/ 	.short	0x0005
        /*0012*/ 	.short	0x0020
        /*0014*/ 	.byte	0x00, 0xf0, 0x11, 0x00


	//----- nvinfo : EIATTR_KPARAM_INFO
	.align		4
.L_35:
        /*0018*/ 	.byte	0x04, 0x17
        /*001a*/ 	.short	(.L_37 - .L_36)
.L_36:
        /*001c*/ 	.word	0x00000000
        /*0020*/ 	.short	0x0004
        /*0022*/ 	.short	0x001c
        /*0024*/ 	.byte	0x00, 0xf0, 0x11, 0x00


	//----- nvinfo : EIATTR_KPARAM_INFO
	.align		4
.L_37:
        /*0028*/ 	.byte	0x04, 0x17
        /*002a*/ 	.short	(.L_39 - .L_38)
.L_38:
        /*002c*/ 	.word	0x00000000
        /*0030*/ 	.short	0x0003
        /*0032*/ 	.short	0x0018
        /*0034*/ 	.byte	0x00, 0xf0, 0x11, 0x00


	//----- nvinfo : EIATTR_KPARAM_INFO
	.align		4
.L_39:
        /*0038*/ 	.byte	0x04, 0x17
        /*003a*/ 	.short	(.L_41 - .L_40)
.L_40:
        /*003c*/ 	.word	0x00000000
        /*0040*/ 	.short	0x0002
        /*0042*/ 	.short	0x0010
        /*0044*/ 	.byte	0x00, 0xf5, 0x21, 0x00


	//----- nvinfo : EIATTR_KPARAM_INFO
	.align		4
.L_41:
        /*0048*/ 	.byte	0x04, 0x17
        /*004a*/ 	.short	(.L_43 - .L_42)
.L_42:
        /*004c*/ 	.word	0x00000000
        /*0050*/ 	.short	0x0001
        /*0052*/ 	.short	0x0008
        /*0054*/ 	.byte	0x00, 0xf5, 0x21, 0x00


	//----- nvinfo : EIATTR_KPARAM_INFO
	.align		4
.L_43:
        /*0058*/ 	.byte	0x04, 0x17
        /*005a*/ 	.short	(.L_45 - .L_44)
.L_44:
        /*005c*/ 	.word	0x00000000
        /*0060*/ 	.short	0x0000
        /*0062*/ 	.short	0x0000
        /*0064*/ 	.byte	0x00, 0xf5, 0x21, 0x00


	//----- nvinfo : EIATTR_SPARSE_MMA_MASK
	.align		4
.L_45:
        /*0068*/ 	.byte	0x03, 0x50
        /*006a*/ 	.short	0x0000


	//----- nvinfo : EIATTR_MAXREG_COUNT
	.align		4
        /*006c*/ 	.byte	0x03, 0x1b
        /*006e*/ 	.short	0x00ff


	//----- nvinfo : EIATTR_MERCURY_ISA_VERSION
	.align		4
        /*0070*/ 	.byte	0x03, 0x5f
        /*0072*/ 	.short	0x0101


	//----- nvinfo : EIATTR_VRC_CTA_INIT_COUNT
	.align		4
        /*0074*/ 	.byte	0x02, 0x4a
	.zero		1
	.zero		1


	//----- nvinfo : EIATTR_EXIT_INSTR_OFFSETS
	.align		4
        /*0078*/ 	.byte	0x04, 0x1c
        /*007a*/ 	.short	(.L_47 - .L_46)


	//   ....[0]....
.L_46:
        /*007c*/ 	.word	0x000000c0


	//   ....[1]....
        /*0080*/ 	.word	0x000008e0


	//----- nvinfo : EIATTR_CBANK_PARAM_SIZE
	.align		4
.L_47:
        /*0084*/ 	.byte	0x03, 0x19
        /*0086*/ 	.short	0x0024


	//----- nvinfo : EIATTR_PARAM_CBANK
	.align		4
        /*0088*/ 	.byte	0x04, 0x0a
        /*008a*/ 	.short	(.L_49 - .L_48)
	.align		4
.L_48:
        /*008c*/ 	.word	index@(.nv.constant0._Z10matmul_gpuPfS_S_iii)
        /*0090*/ 	.short	0x0380
        /*0092*/ 	.short	0x0024


	//----- nvinfo : EIATTR_SW_WAR
	.align		4
.L_49:
        /*0094*/ 	.byte	0x04, 0x36
        /*0096*/ 	.short	(.L_51 - .L_50)
.L_50:
        /*0098*/ 	.word	0x00000008
.L_51:


//--------------------- .nv.callgraph             --------------------------
	.section	.nv.callgraph,"",@"SHT_CUDA_CALLGRAPH"
	.align	4
	.sectionentsize	8
	.align		4
        /*0000*/ 	.word	0x00000000
	.align		4
        /*0004*/ 	.word	0xffffffff
	.align		4
        /*0008*/ 	.word	0x00000000
	.align		4
        /*000c*/ 	.word	0xfffffffe
	.align		4
        /*0010*/ 	.word	0x00000000
	.align		4
        /*0014*/ 	.word	0xfffffffd
	.align		4
        /*0018*/ 	.word	0x00000000
	.align		4
        /*001c*/ 	.word	0xfffffffc


//--------------------- .text._Z12matmul_tiledPfS_S_iii --------------------------
	.section	.text._Z12matmul_tiledPfS_S_iii,"ax",@progbits
	.align	128
        .global         _Z12matmul_tiledPfS_S_iii
        .type           _Z12matmul_tiledPfS_S_iii,@function
        .size           _Z12matmul_tiledPfS_S_iii,(.L_x_7 - _Z12matmul_tiledPfS_S_iii)
        .other          _Z12matmul_tiledPfS_S_iii,@"STO_CUDA_ENTRY STV_DEFAULT"
_Z12matmul_tiledPfS_S_iii:
.text._Z12matmul_tiledPfS_S_iii:
[----:B------:R-:W-:Y:S01]  /*0000*/  LDC R1, c[0x0][0x37c] ;  /* 0x0000df00ff017b82 */ /* 0x000fe20000000800 */
[----:B------:R-:W0:Y:S07]  /*0010*/  S2R R9, SR_CTAID.Y ;  /* 0x0000000000097919 */ /* 0x000e2e0000002600 */
[----:B------:R-:W1:Y:S01]  /*0020*/  S2UR UR6, SR_CgaCtaId ;  /* 0x00000000000679c3 */ /* 0x000e620000008800 */
[----:B------:R-:W2:Y:S01]  /*0030*/  LDCU UR7, c[0x0][0x39c] ;  /* 0x00007380ff0777ac */ /* 0x000ea20008000800 */
[----:B------:R-:W-:Y:S01]  /*0040*/  HFMA2 R25, -RZ, RZ, 0, 0 ;  /* 0x00000000ff197431 */ /* 0x000fe200000001ff */
[----:B------:R-:W3:Y:S01]  /*0050*/  S2R R7, SR_TID.X ;  /* 0x0000000000077919 */ /* 0x000ee20000002100 */
[----:B------:R-:W-:Y:S01]  /*0060*/  UMOV UR4, 0x400 ;  /* 0x0000040000047882 */ /* 0x000fe20000000000 */
[----:B------:R-:W4:Y:S01]  /*0070*/  LDCU.64 UR8, c[0x0][0x358] ;  /* 0x00006b00ff0877ac */ /* 0x000f220008000a00 */
[----:B------:R-:W5:Y:S02]  /*0080*/  S2R R4, SR_TID.Y ;  /* 0x0000000000047919 */ /* 0x000f640000002200 */
[----:B------:R-:W2:Y:S01]  /*0090*/  LDC.64 R2, c[0x0][0x380] ;  /* 0x0000e000ff027b82 */ /* 0x000ea20000000a00 */
[----:B------:R-:W-:Y:S01]  /*00a0*/  UIADD3 UR5, UPT, UPT, UR4, 0x1000, URZ ;  /* 0x0000100004057890 */ /* 0x000fe2000fffe0ff */
[----:B------:R-:W4:Y:S01]  /*00b0*/  S2R R6, SR_CTAID.X ;  /* 0x0000000000067919 */ /* 0x000f220000002500 */
[----:B------:R-:W2:Y:S01]  /*00c0*/  LDCU UR10, c[0x0][0x3a0] ;  /* 0x00007400ff0a77ac */ /* 0x000ea20008000800 */
[----:B------:R-:W2:Y:S01]  /*00d0*/  LDCU UR11, c[0x0][0x398] ;  /* 0x00007300ff0b77ac */ /* 0x000ea20008000800 */
[----:B-1----:R-:W-:-:S02]  /*00e0*/  ULEA UR4, UR6, UR4, 0x18 ;  /* 0x0000000406047291 */ /* 0x002fc4000f8ec0ff */
[----:B------:R-:W-:Y:S01]  /*00f0*/  ULEA UR5, UR6, UR5, 0x18 ;  /* 0x0000000506057291 */ /* 0x000fe2000f8ec0ff */
[----:B0-----:R-:W-:-:S04]  /*0100*/  SHF.L.U32 R0, R9, 0xf, RZ ;  /* 0x0000000f09007819 */ /* 0x001fc800000006ff */
[C---:B---3--:R-:W-:Y:S02]  /*0110*/  LOP3.LUT R5, R7.reuse, R0, RZ, 0xfc, !PT ;  /* 0x0000000007057212 */ /* 0x048fe400078efcff */
[----:B------:R-:W0:Y:S01]  /*0120*/  LDC R0, c[0x0][0x39c] ;  /* 0x0000e700ff007b82 */ /* 0x000e220000000800 */
[----:B------:R-:W-:Y:S02]  /*0130*/  LEA R17, R7, UR5, 0x2 ;  /* 0x0000000507117c11 */ /* 0x000fe4000f8e10ff */
[C---:B-----5:R-:W-:Y:S02]  /*0140*/  LEA R5, R4.reuse, R5, 0xa ;  /* 0x0000000504057211 */ /* 0x060fe400078e50ff */
[----:B------:R-:W-:Y:S01]  /*0150*/  LEA R18, R4, UR4, 0x7 ;  /* 0x0000000404127c11 */ /* 0x000fe2000f8e38ff */
[----:B------:R-:W-:Y:S01]  /*0160*/  UMOV UR4, URZ ;  /* 0x000000ff00047c82 */ /* 0x000fe20008000000 */
[----:B----4-:R-:W-:Y:S01]  /*0170*/  LEA R19, R6, R7, 0x5 ;  /* 0x0000000706137211 */ /* 0x010fe200078e28ff */
[----:B--2---:R-:W-:Y:S01]  /*0180*/  IMAD.WIDE.U32 R2, R5, 0x4, R2 ;  /* 0x0000000405027825 */ /* 0x004fe200078e0002 */
[----:B------:R-:W-:-:S02]  /*0190*/  LEA R20, R9, R4, 0x5 ;  /* 0x0000000409147211 */ /* 0x000fc400078e28ff */
[----:B------:R-:W-:Y:S01]  /*01a0*/  LEA R16, R7, R18, 0x2 ;  /* 0x0000001207107211 */ /* 0x000fe200078e10ff */
[----:B------:R-:W-:-:S05]  /*01b0*/  IMAD R5, R4, UR7, R7 ;  /* 0x0000000704057c24 */ /* 0x000fca000f8e0207 */
[----:B------:R-:W-:Y:S02]  /*01c0*/  LEA R5, R6, R5, 0x5 ;  /* 0x0000000506057211 */ /* 0x000fe400078e28ff */
[----:B------:R-:W-:-:S07]  /*01d0*/  LEA R6, R4, R17, 0x7 ;  /* 0x0000001104067211 */ /* 0x000fce00078e38ff */
.L_x_0:
[----:B------:R-:W-:Y:S02]  /*01e0*/  ISETP.GT.U32.AND P0, PT, R4, 0x3ff, PT ;  /* 0x000003ff0400780c */ /* 0x000fe40003f04070 */
[----:B------:R-:W-:Y:S02]  /*01f0*/  ISETP.GE.AND P1, PT, R7, UR10, PT ;  /* 0x0000000a07007c0c */ /* 0x000fe4000bf26270 */
[----:B------:R-:W-:Y:S02]  /*0200*/  ISETP.GT.U32.OR P0, PT, R19, 0x1ff, P0 ;  /* 0x000001ff1300780c */ /* 0x000fe40000704470 */
[----:B------:R-:W-:Y:S02]  /*0210*/  ISETP.GE.OR P1, PT, R20, UR11, P1 ;  /* 0x0000000b14007c0c */ /* 0x000fe40008f26670 */
[----:B------:R-:W-:Y:S02]  /*0220*/  MOV R29, RZ ;  /* 0x000000ff001d7202 */ /* 0x000fe40000000f00 */
[----:B------:R-:W-:-:S07]  /*0230*/  MOV R26, RZ ;  /* 0x000000ff001a7202 */ /* 0x000fce0000000f00 */
[----:B------:R-:W1:Y:S02]  /*0240*/  @!P0 LDC.64 R22, c[0x0][0x388] ;  /* 0x0000e200ff168b82 */ /* 0x000e640000000a00 */
[----:B------:R-:W2:Y:S01]  /*0250*/  @!P1 LDG.E R29, desc[UR8][R2.64] ;  /* 0x00000008021d9981 */ /* 0x000ea2000c1e1900 */
[----:B-1----:R-:W-:-:S05]  /*0260*/  @!P0 IMAD.WIDE R22, R5, 0x4, R22 ;  /* 0x0000000405168825 */ /* 0x002fca00078e0216 */
[----:B------:R-:W3:Y:S04]  /*0270*/  @!P0 LDG.E R26, desc[UR8][R22.64] ;  /* 0x00000008161a8981 */ /* 0x000ee8000c1e1900 */
[----:B--2---:R-:W-:Y:S04]  /*0280*/  STS [R16], R29 ;  /* 0x0000001d10007388 */ /* 0x004fe80000000800 */
[----:B---3--:R-:W-:Y:S01]  /*0290*/  STS [R6], R26 ;  /* 0x0000001a06007388 */ /* 0x008fe20000000800 */
[----:B------:R-:W-:Y:S06]  /*02a0*/  BAR.SYNC.DEFER_BLOCKING 0x0 ;  /* 0x0000000000007b1d */ /* 0x000fec0000010000 */
[----:B------:R-:W-:Y:S04]  /*02b0*/  LDS R28, [R17] ;  /* 0x00000000111c7984 */ /* 0x000fe80000000800 */
[----:B------:R-:W1:Y:S04]  /*02c0*/  LDS.128 R12, [R18] ;  /* 0x00000000120c7984 */ /* 0x000e680000000c00 */
[----:B------:R-:W2:Y:S04]  /*02d0*/  LDS R23, [R17+0x80] ;  /* 0x0000800011177984 */ /* 0x000ea80000000800 */
[----:B------:R-:W3:Y:S04]  /*02e0*/  LDS R27, [R17+0x100] ;  /* 0x00010000111b7984 */ /* 0x000ee80000000800 */
[----:B------:R-:W4:Y:S04]  /*02f0*/  LDS R24, [R17+0x180] ;  /* 0x0001800011187984 */ /* 0x000f280000000800 */
[----:B------:R-:W-:Y:S04]  /*0300*/  LDS R21, [R17+0x200] ;  /* 0x0002000011157984 */ /* 0x000fe80000000800 */
[----:B------:R-:W5:Y:S04]  /*0310*/  LDS.128 R8, [R18+0x10] ;  /* 0x0000100012087984 */ /* 0x000f680000000c00 */
[----:B------:R-:W0:Y:S04]  /*0320*/  LDS R22, [R17+0x280] ;  /* 0x0002800011167984 */ /* 0x000e280000000800 */
[----:B------:R-:W-:Y:S01]  /*0330*/  LDS R26, [R17+0x380] ;  /* 0x00038000111a7984 */ /* 0x000fe20000000800 */
[----:B-1----:R-:W-:-:S03]  /*0340*/  FFMA R12, R12, R28, R25 ;  /* 0x0000001c0c0c7223 */ /* 0x002fc60000000019 */
[----:B------:R-:W-:Y:S01]  /*0350*/  LDS R25, [R17+0x400] ;  /* 0x0004000011197984 */ /* 0x000fe20000000800 */
[----:B--2---:R-:W-:-:S03]  /*0360*/  FFMA R12, R23, R13, R12 ;  /* 0x0000000d170c7223 */ /* 0x004fc6000000000c */
[----:B------:R-:W1:Y:S01]  /*0370*/  LDS R23, [R17+0x300] ;  /* 0x0003000011177984 */ /* 0x000e620000000800 */
[----:B---3--:R-:W-:-:S03]  /*0380*/  FFMA R27, R27, R14, R12 ;  /* 0x0000000e1b1b7223 */ /* 0x008fc6000000000c */
[----:B------:R-:W-:Y:S01]  /*0390*/  LDS R28, [R17+0x580] ;  /* 0x00058000111c7984 */ /* 0x000fe20000000800 */
[----:B----4-:R-:W-:-:S03]  /*03a0*/  FFMA R27, R24, R15, R27 ;  /* 0x0000000f181b7223 */ /* 0x010fc6000000001b */
[----:B------:R-:W2:Y:S04]  /*03b0*/  LDS.128 R12, [R18+0x20] ;  /* 0x00002000120c7984 */ /* 0x000ea80000000c00 */
[----:B------:R-:W3:Y:S01]  /*03c0*/  LDS R24, [R17+0x480] ;  /* 0x0004800011187984 */ /* 0x000ee20000000800 */
[----:B-----5:R-:W-:-:S04]  /*03d0*/  FFMA R21, R8, R21, R27 ;  /* 0x0000001508157223 */ /* 0x020fc8000000001b */
[----:B0-----:R-:W-:Y:S02]  /*03e0*/  FFMA R22, R22, R9, R21 ;  /* 0x0000000916167223 */ /* 0x001fe40000000015 */
[----:B------:R-:W0:Y:S02]  /*03f0*/  LDS R21, [R17+0x500] ;  /* 0x0005000011157984 */ /* 0x000e240000000800 */
[----:B-1----:R-:W-:Y:S02]  /*0400*/  FFMA R23, R23, R10, R22 ;  /* 0x0000000a17177223 */ /* 0x002fe40000000016 */
[----:B------:R-:W-:Y:S02]  /*0410*/  LDS R22, [R17+0x680] ;  /* 0x0006800011167984 */ /* 0x000fe40000000800 */
[----:B------:R-:W-:Y:S02]  /*0420*/  FFMA R27, R26, R11, R23 ;  /* 0x0000000b1a1b7223 */ /* 0x000fe40000000017 */
[----:B------:R-:W-:Y:S04]  /*0430*/  LDS R23, [R17+0x600] ;  /* 0x0006000011177984 */ /* 0x000fe80000000800 */
[----:B------:R-:W1:Y:S01]  /*0440*/  LDS.128 R8, [R18+0x30] ;  /* 0x0000300012087984 */ /* 0x000e620000000c00 */
[----:B--2---:R-:W-:-:S03]  /*0450*/  FFMA R25, R12, R25, R27 ;  /* 0x000000190c197223 */ /* 0x004fc6000000001b */
[----:B------:R-:W-:Y:S01]  /*0460*/  LDS R26, [R17+0x780] ;  /* 0x00078000111a7984 */ /* 0x000fe20000000800 */
[----:B---3--:R-:W-:-:S03]  /*0470*/  FFMA R24, R24, R13, R25 ;  /* 0x0000000d18187223 */ /* 0x008fc60000000019 */
[----:B------:R-:W2:Y:S01]  /*0480*/  LDS R25, [R17+0x700] ;  /* 0x0007000011197984 */ /* 0x000ea20000000800 */
[----:B0-----:R-:W-:-:S03]  /*0490*/  FFMA R21, R21, R14, R24 ;  /* 0x0000000e15157223 */ /* 0x001fc60000000018 */
[----:B------:R-:W-:Y:S01]  /*04a0*/  LDS R24, [R17+0x880] ;  /* 0x0008800011187984 */ /* 0x000fe20000000800 */
[----:B------:R-:W-:-:S03]  /*04b0*/  FFMA R27, R28, R15, R21 ;  /* 0x0000000f1c1b7223 */ /* 0x000fc60000000015 */
[----:B------:R-:W-:Y:S04]  /*04c0*/  LDS R21, [R17+0x800] ;  /* 0x0008000011157984 */ /* 0x000fe80000000800 */
[----:B------:R-:W0:Y:S04]  /*04d0*/  LDS.128 R12, [R18+0x40] ;  /* 0x00004000120c7984 */ /* 0x000e280000000c00 */
[----:B------:R-:W-:Y:S01]  /*04e0*/  LDS R28, [R17+0x980] ;  /* 0x00098000111c7984 */ /* 0x000fe20000000800 */
[----:B-1----:R-:W-:-:S03]  /*04f0*/  FFMA R23, R8, R23, R27 ;  /* 0x0000001708177223 */ /* 0x002fc6000000001b */
[----:B------:R-:W1:Y:S01]  /*0500*/  LDS R27, [R17+0x900] ;  /* 0x00090000111b7984 */ /* 0x000e620000000800 */
[----:B------:R-:W-:-:S03]  /*0510*/  FFMA R22, R22, R9, R23 ;  /* 0x0000000916167223 */ /* 0x000fc60000000017 */
[----:B------:R-:W-:Y:S01]  /*0520*/  LDS R23, [R17+0xa00] ;  /* 0x000a000011177984 */ /* 0x000fe20000000800 */
[----:B--2---:R-:W-:-:S03]  /*0530*/  FFMA R25, R25, R10, R22 ;  /* 0x0000000a19197223 */ /* 0x004fc60000000016 */
[----:B------:R-:W-:Y:S01]  /*0540*/  LDS R22, [R17+0xa80] ;  /* 0x000a800011167984 */ /* 0x000fe20000000800 */
[----:B------:R-:W-:-:S03]  /*0550*/  FFMA R25, R26, R11, R25 ;  /* 0x0000000b1a197223 */ /* 0x000fc60000000019 */
[----:B------:R-:W2:Y:S04]  /*0560*/  LDS.128 R8, [R18+0x50] ;  /* 0x0000500012087984 */ /* 0x000ea80000000c00 */
[----:B------:R-:W-:Y:S01]  /*0570*/  LDS R26, [R17+0xb80] ;  /* 0x000b8000111a7984 */ /* 0x000fe20000000800 */
[----:B0-----:R-:W-:-:S03]  /*0580*/  FFMA R21, R12, R21, R25 ;  /* 0x000000150c157223 */ /* 0x001fc60000000019 */
[----:B------:R-:W-:Y:S01]  /*0590*/  LDS R25, [R17+0xc00] ;  /* 0x000c000011197984 */ /* 0x000fe20000000800 */
[----:B------:R-:W-:-:S03]  /*05a0*/  FFMA R24, R24, R13, R21 ;  /* 0x0000000d18187223 */ /* 0x000fc60000000015 */
[----:B------:R-:W0:Y:S01]  /*05b0*/  LDS R21, [R17+0xb00] ;  /* 0x000b000011157984 */ /* 0x000e220000000800 */
[----:B-1----:R-:W-:-:S03]  /*05c0*/  FFMA R27, R27, R14, R24 ;  /* 0x0000000e1b1b7223 */ /* 0x002fc60000000018 */
[----:B------:R-:W-:Y:S01]  /*05d0*/  LDS R24, [R17+0xc80] ;  /* 0x000c800011187984 */ /* 0x000fe20000000800 */
[----:B------:R-:W-:-:S03]  /*05e0*/  FFMA R27, R28, R15, R27 ;  /* 0x0000000f1c1b7223 */ /* 0x000fc6000000001b */
[----:B------:R-:W1:Y:S04]  /*05f0*/  LDS.128 R12, [R18+0x60] ;  /* 0x00006000120c7984 */ /* 0x000e680000000c00 */
[----:B------:R-:W-:Y:S01]  /*0600*/  LDS R28, [R17+0xf00] ;  /* 0x000f0000111c7984 */ /* 0x000fe20000000800 */
[----:B--2---:R-:W-:-:S04]  /*0610*/  FFMA R23, R8, R23, R27 ;  /* 0x0000001708177223 */ /* 0x004fc8000000001b */
[----:B------:R-:W-:Y:S02]  /*0620*/  FFMA R22, R22, R9, R23 ;  /* 0x0000000916167223 */ /* 0x000fe40000000017 */
[----:B------:R-:W2:Y:S02]  /*0630*/  LDS R23, [R17+0xd00] ;  /* 0x000d000011177984 */ /* 0x000ea40000000800 */
[----:B0-----:R-:W-:Y:S02]  /*0640*/  FFMA R21, R21, R10, R22 ;  /* 0x0000000a15157223 */ /* 0x001fe40000000016 */
[----:B------:R-:W0:Y:S02]  /*0650*/  LDS R22, [R17+0xd80] ;  /* 0x000d800011167984 */ /* 0x000e240000000800 */
[----:B------:R-:W-:Y:S02]  /*0660*/  FFMA R27, R26, R11, R21 ;  /* 0x0000000b1a1b7223 */ /* 0x000fe40000000015 */
[----:B------:R-:W-:Y:S04]  /*0670*/  LDS R21, [R17+0xe00] ;  /* 0x000e000011157984 */ /* 0x000fe80000000800 */
[----:B------:R-:W3:Y:S01]  /*0680*/  LDS.128 R8, [R18+0x70] ;  /* 0x0000700012087984 */ /* 0x000ee20000000c00 */
[----:B-1----:R-:W-:-:S03]  /*0690*/  FFMA R25, R12, R25, R27 ;  /* 0x000000190c197223 */ /* 0x002fc6000000001b */
[----:B------:R-:W1:Y:S01]  /*06a0*/  LDS R12, [R17+0xe80] ;  /* 0x000e8000110c7984 */ /* 0x000e620000000800 */
[----:B------:R-:W-:-:S03]  /*06b0*/  FFMA R26, R24, R13, R25 ;  /* 0x0000000d181a7223 */ /* 0x000fc60000000019 */
[----:B------:R-:W4:Y:S01]  /*06c0*/  LDS R24, [R17+0xf80] ;  /* 0x000f800011187984 */ /* 0x000f220000000800 */
[----:B------:R-:W-:Y:S01]  /*06d0*/  UIADD3 UR4, UPT, UPT, UR4, 0x1, URZ ;  /* 0x0000000104047890 */ /* 0x000fe2000fffe0ff */
[----:B--2---:R-:W-:-:S03]  /*06e0*/  FFMA R23, R23, R14, R26 ;  /* 0x0000000e17177223 */ /* 0x004fc6000000001a */
[----:B------:R-:W-:Y:S01]  /*06f0*/  UISETP.NE.AND UP0, UPT, UR4, 0x20, UPT ;  /* 0x000000200400788c */ /* 0x000fe2000bf05270 */
[----:B0-----:R-:W-:-:S04]  /*0700*/  FFMA R15, R22, R15, R23 ;  /* 0x0000000f160f7223 */ /* 0x001fc80000000017 */
[----:B---3--:R-:W-:Y:S01]  /*0710*/  FFMA R15, R8, R21, R15 ;  /* 0x00000015080f7223 */ /* 0x008fe2000000000f */
[----:B------:R-:W-:Y:S01]  /*0720*/  BAR.SYNC.DEFER_BLOCKING 0x0 ;  /* 0x0000000000007b1d */ /* 0x000fe20000010000 */
[----:B------:R-:W-:Y:S02]  /*0730*/  IADD3 R2, P0, PT, R2, 0x80, RZ ;  /* 0x0000008002027810 */ /* 0x000fe40007f1e0ff */
[----:B------:R-:W-:Y:S02]  /*0740*/  IADD3 R4, PT, PT, R4, 0x20, RZ ;  /* 0x0000002004047810 */ /* 0x000fe40007ffe0ff */
[----:B------:R-:W-:Y:S01]  /*0750*/  IADD3 R7, PT, PT, R7, 0x20, RZ ;  /* 0x0000002007077810 */ /* 0x000fe20007ffe0ff */
[----:B-1----:R-:W-:-:S04]  /*0760*/  FFMA R9, R12, R9, R15 ;  /* 0x000000090c097223 */ /* 0x002fc8000000000f */
[----:B------:R-:W-:Y:S01]  /*0770*/  FFMA R9, R28, R10, R9 ;  /* 0x0000000a1c097223 */ /* 0x000fe20000000009 */
[----:B------:R-:W-:Y:S02]  /*0780*/  IADD3.X R3, PT, PT, RZ, R3, RZ, P0, !PT ;  /* 0x00000003ff037210 */ /* 0x000fe400007fe4ff */
[----:B------:R-:W-:Y:S01]  /*0790*/  LEA R5, R0, R5, 0x5 ;  /* 0x0000000500057211 */ /* 0x000fe200078e28ff */
[----:B----4-:R-:W-:Y:S01]  /*07a0*/  FFMA R25, R24, R11, R9 ;  /* 0x0000000b18197223 */ /* 0x010fe20000000009 */
[----:B------:R-:W-:Y:S06]  /*07b0*/  BRA.U UP0, `(.L_x_0) ;  /* 0xfffffff900887547 */ /* 0x000fec000b83ffff */
[----:B------:R-:W-:-:S04]  /*07c0*/  ISETP.GE.AND P0, PT, R19, R0, PT ;  /* 0x000000001300720c */ /* 0x000fc80003f06270 */
[----:B------:R-:W-:-:S13]  /*07d0*/  ISETP.GE.OR P0, PT, R20, UR11, P0 ;  /* 0x0000000b14007c0c */ /* 0x000fda0008706670 */
[----:B------:R-:W-:Y:S05]  /*07e0*/  @P0 EXIT ;  /* 0x000000000000094d */ /* 0x000fea0003800000 */
[----:B------:R-:W0:Y:S01]  /*07f0*/  LDC.64 R2, c[0x0][0x390] ;  /* 0x0000e400ff027b82 */ /* 0x000e220000000a00 */
[----:B------:R-:W-:-:S04]  /*0800*/  IMAD R19, R20, R0, R19 ;  /* 0x0000000014137224 */ /* 0x000fc800078e0213 */
[----:B0-----:R-:W-:-:S05]  /*0810*/  IMAD.WIDE.U32 R2, R19, 0x4, R2 ;  /* 0x0000000413027825 */ /* 0x001fca00078e0002 */
[----:B------:R-:W-:Y:S01]  /*0820*/  STG.E desc[UR8][R2.64], R25 ;  /* 0x0000001902007986 */ /* 0x000fe2000c101908 */
[----:B------:R-:W-:Y:S05]  /*0830*/  EXIT ;  /* 0x000000000000794d */ /* 0x000fea0003800000 */
.L_x_1:
[----:B------:R-:W-:-:S00]  /*0840*/  BRA `(.L_x_1) ;  /* 0xfffffffc00fc7947 */ /* 0x000fc0000383ffff */
[----:B------:R-:W-:-:S00]  /*0850*/  NOP ;  /* 0x0000000000007918 */ /* 0x000fc00000000000 */
        /* <DEDUP_REMOVED lines=10> */
.L_x_7:


//--------------------- .text._Z10matmul_gpuPfS_S_iii --------------------------
	.section	.text._Z10matmul_gpuPfS_S_iii,"ax",@progbits
	.align	128
        .global         _Z10matmul_gpuPfS_S_iii
        .type           _Z10matmul_gpuPfS_S_iii,@function
        .size           _Z10matmul_gpuPfS_S_iii,(.L_x_8 - _Z10matmul_gpuPfS_S_iii)
        .other          _Z10matmul_gpuPfS_S_iii,@"STO_CUDA_ENTRY STV_DEFAULT"
_Z10matmul_gpuPfS_S_iii:
.text._Z10matmul_gpuPfS_S_iii:
[----:B------:R-:W-:Y:S01]  /*0000*/  LDC R1, c[0x0][0x37c] ;  /* 0x0000df00ff017b82 */ /* 0x000fe20000000800 */
[----:B------:R-:W0:Y:S07]  /*0010*/  S2R R5, SR_TID.X ;  /* 0x0000000000057919 */ /* 0x000e2e0000002100 */
[----:B------:R-:W1:Y:S01]  /*0020*/  LDC R19, c[0x0][0x364] ;  /* 0x0000d900ff137b82 */ /* 0x000e620000000800 */
[----:B------:R-:W1:Y:S07]  /*0030*/  S2R R4, SR_TID.Y ;  /* 0x0000000000047919 */ /* 0x000e6e0000002200 */
[----:B------:R-:W0:Y:S08]  /*0040*/  S2UR UR5, SR_CTAID.X ;  /* 0x00000000000579c3 */ /* 0x000e300000002500 */
[----:B------:R-:W0:Y:S08]  /*0050*/  LDC R0, c[0x0][0x360] ;  /* 0x0000d800ff007b82 */ /* 0x000e300000000800 */
[----:B------:R-:W1:Y:S08]  /*0060*/  S2UR UR4, SR_CTAID.Y ;  /* 0x00000000000479c3 */ /* 0x000e700000002600 */
[----:B------:R-:W2:Y:S01]  /*0070*/  LDC.64 R2, c[0x0][0x398] ;  /* 0x0000e600ff027b82 */ /* 0x000ea20000000a00 */
[----:B0-----:R-:W-:-:S02]  /*0080*/  IMAD R0, R0, UR5, R5 ;  /* 0x0000000500007c24 */ /* 0x001fc4000f8e0205 */
[----:B-1----:R-:W-:-:S03]  /*0090*/  IMAD R19, R19, UR4, R4 ;  /* 0x0000000413137c24 */ /* 0x002fc6000f8e0204 */
[----:B--2---:R-:W-:-:S04]  /*00a0*/  ISETP.GE.AND P0, PT, R0, R3, PT ;  /* 0x000000030000720c */ /* 0x004fc80003f06270 */
[----:B------:R-:W-:-:S13]  /*00b0*/  ISETP.GE.OR P0, PT, R19, R2, P0 ;  /* 0x000000021300720c */ /* 0x000fda0000706670 */
[----:B------:R-:W-:Y:S05]  /*00c0*/  @P0 EXIT ;  /* 0x000000000000094d */ /* 0x000fea0003800000 */
[----:B------:R-:W0:Y:S01]  /*00d0*/  LDC R2, c[0x0][0x3a0] ;  /* 0x0000e800ff027b82 */ /* 0x000e220000000800 */
[----:B------:R-:W1:Y:S01]  /*00e0*/  LDCU.64 UR4, c[0x0][0x358] ;  /* 0x00006b00ff0477ac */ /* 0x000e620008000a00 */
[----:B------:R-:W-:Y:S01]  /*00f0*/  HFMA2 R24, -RZ, RZ, 0, 0 ;  /* 0x00000000ff187431 */ /* 0x000fe200000001ff */
[----:B0-----:R-:W-:-:S13]  /*0100*/  ISETP.GE.AND P0, PT, R2, 0x1, PT ;  /* 0x000000010200780c */ /* 0x001fda0003f06270 */
[----:B-1----:R-:W-:Y:S05]  /*0110*/  @!P0 BRA `(.L_x_2) ;  /* 0x0000000400e08947 */ /* 0x002fea0003800000 */
[C---:B------:R-:W-:Y:S01]  /*0120*/  ISETP.GE.U32.AND P1, PT, R2.reuse, 0x8, PT ;  /* 0x000000080200780c */ /* 0x040fe20003f26070 */
[----:B------:R-:W-:Y:S01]  /*0130*/  IMAD R20, R19, R2, RZ ;  /* 0x0000000213147224 */ /* 0x000fe200078e02ff */
[----:B------:R-:W-:Y:S02]  /*0140*/  LOP3.LUT R27, R2, 0x7, RZ, 0xc0, !PT ;  /* 0x00000007021b7812 */ /* 0x000fe400078ec0ff */
[----:B------:R-:W-:Y:S02]  /*0150*/  MOV R24, RZ ;  /* 0x000000ff00187202 */ /* 0x000fe40000000f00 */
[----:B------:R-:W-:Y:S02]  /*0160*/  ISETP.NE.AND P0, PT, R27, RZ, PT ;  /* 0x000000ff1b00720c */ /* 0x000fe40003f05270 */
[----:B------:R-:W-:-:S05]  /*0170*/  MOV R21, RZ ;  /* 0x000000ff00157202 */ /* 0x000fca0000000f00 */
[----:B------:R-:W-:Y:S06]  /*0180*/  @!P1 BRA `(.L_x_3) ;  /* 0x0000000000c49947 */ /* 0x000fec0003800000 */
[----:B------:R-:W0:Y:S01]  /*0190*/  LDC.64 R4, c[0x0][0x380] ;  /* 0x0000e000ff047b82 */ /* 0x000e220000000a00 */
[----:B------:R-:W-:Y:S02]  /*01a0*/  LOP3.LUT R21, R2, 0x7ffffff8, RZ, 0xc0, !PT ;  /* 0x7ffffff802157812 */ /* 0x000fe400078ec0ff */
[----:B------:R-:W-:Y:S02]  /*01b0*/  MOV R24, RZ ;  /* 0x000000ff00187202 */ /* 0x000fe40000000f00 */
[----:B------:R-:W-:Y:S02]  /*01c0*/  MOV R18, R0 ;  /* 0x0000000000127202 */ /* 0x000fe40000000f00 */
[----:B------:R-:W-:Y:S01]  /*01d0*/  IADD3 R22, PT, PT, -R21, RZ, RZ ;  /* 0x000000ff15167210 */ /* 0x000fe20007ffe1ff */
[----:B0-----:R-:W-:-:S03]  /*01e0*/  IMAD.WIDE.U32 R4, R20, 0x4, R4 ;  /* 0x0000000414047825 */ /* 0x001fc600078e0004 */
[----:B------:R-:W-:-:S04]  /*01f0*/  IADD3 R6, P1, PT, R4, 0x10, RZ ;  /* 0x0000001004067810 */ /* 0x000fc80007f3e0ff */
[----:B------:R-:W-:-:S09]  /*0200*/  IADD3.X R7, PT, PT, RZ, R5, RZ, P1, !PT ;  /* 0x00000005ff077210 */ /* 0x000fd20000ffe4ff */
.L_x_4:
[----:B------:R-:W0:Y:S01]  /*0210*/  LDC.64 R16, c[0x0][0x388] ;  /* 0x0000e200ff107b82 */ /* 0x000e220000000a00 */
[----:B------:R-:W-:Y:S02]  /*0220*/  MOV R4, R6 ;  /* 0x0000000600047202 */ /* 0x000fe40000000f00 */
[----:B------:R-:W-:-:S05]  /*0230*/  MOV R5, R7 ;  /* 0x0000000700057202 */ /* 0x000fca0000000f00 */
[----:B------:R-:W2:Y:S04]  /*0240*/  LDG.E R25, desc[UR4][R4.64+-0x10] ;  /* 0xfffff00404197981 */ /* 0x000ea8000c1e1900 */
[----:B------:R-:W3:Y:S04]  /*0250*/  LDG.E R23, desc[UR4][R4.64+-0xc] ;  /* 0xfffff40404177981 */ /* 0x000ee8000c1e1900 */
[----:B------:R-:W4:Y:S04]  /*0260*/  LDG.E R29, desc[UR4][R4.64+-0x8] ;  /* 0xfffff804041d7981 */ /* 0x000f28000c1e1900 */
[----:B------:R-:W5:Y:S01]  /*0270*/  LDG.E R28, desc[UR4][R4.64+-0x4] ;  /* 0xfffffc04041c7981 */ /* 0x000f62000c1e1900 */
[----:B0-----:R-:W-:-:S05]  /*0280*/  IMAD.WIDE R16, R18, 0x4, R16 ;  /* 0x0000000412107825 */ /* 0x001fca00078e0210 */
[----:B------:R0:W2:Y:S01]  /*0290*/  LDG.E R26, desc[UR4][R16.64] ;  /* 0x00000004101a7981 */ /* 0x0000a2000c1e1900 */
[----:B------:R-:W-:-:S04]  /*02a0*/  IMAD.WIDE R14, R3, 0x4, R16 ;  /* 0x00000004030e7825 */ /* 0x000fc800078e0210 */
[C---:B------:R-:W-:Y:S02]  /*02b0*/  IMAD.WIDE R6, R3.reuse, 0x4, R14 ;  /* 0x0000000403067825 */ /* 0x040fe400078e020e */
[----:B------:R-:W3:Y:S02]  /*02c0*/  LDG.E R14, desc[UR4][R14.64] ;  /* 0x000000040e0e7981 */ /* 0x000ee4000c1e1900 */
[C---:B------:R-:W-:Y:S02]  /*02d0*/  IMAD.WIDE R10, R3.reuse, 0x4, R6 ;  /* 0x00000004030a7825 */ /* 0x040fe400078e0206 */
[----:B------:R-:W4:Y:S02]  /*02e0*/  LDG.E R6, desc[UR4][R6.64] ;  /* 0x0000000406067981 */ /* 0x000f24000c1e1900 */
[C---:B------:R-:W-:Y:S02]  /*02f0*/  IMAD.WIDE R8, R3.reuse, 0x4, R10 ;  /* 0x0000000403087825 */ /* 0x040fe400078e020a */
[----:B------:R-:W5:Y:S02]  /*0300*/  LDG.E R10, desc[UR4][R10.64] ;  /* 0x000000040a0a7981 */ /* 0x000f64000c1e1900 */
[----:B------:R-:W-:-:S02]  /*0310*/  IMAD.WIDE R12, R3, 0x4, R8 ;  /* 0x00000004030c7825 */ /* 0x000fc400078e0208 */
[----:B------:R-:W5:Y:S04]  /*0320*/  LDG.E R7, desc[UR4][R4.64] ;  /* 0x0000000404077981 */ /* 0x000f68000c1e1900 */
[----:B------:R-:W5:Y:S01]  /*0330*/  LDG.E R8, desc[UR4][R8.64] ;  /* 0x0000000408087981 */ /* 0x000f62000c1e1900 */
[----:B0-----:R-:W-:-:S03]  /*0340*/  IMAD.WIDE R16, R3, 0x4, R12 ;  /* 0x0000000403107825 */ /* 0x001fc600078e020c */
[----:B------:R-:W5:Y:S04]  /*0350*/  LDG.E R12, desc[UR4][R12.64] ;  /* 0x000000040c0c7981 */ /* 0x000f68000c1e1900 */
[----:B------:R-:W5:Y:S04]  /*0360*/  LDG.E R15, desc[UR4][R16.64] ;  /* 0x00000004100f7981 */ /* 0x000f68000c1e1900 */
[----:B------:R-:W5:Y:S04]  /*0370*/  LDG.E R9, desc[UR4][R4.64+0x4] ;  /* 0x0000040404097981 */ /* 0x000f68000c1e1900 */
[----:B------:R-:W5:Y:S01]  /*0380*/  LDG.E R11, desc[UR4][R4.64+0xc] ;  /* 0x00000c04040b7981 */ /* 0x000f62000c1e1900 */
[----:B--2---:R-:W-:Y:S01]  /*0390*/  FFMA R26, R25, R26, R24 ;  /* 0x0000001a191a7223 */ /* 0x004fe20000000018 */
[----:B------:R-:W-:-:S02]  /*03a0*/  IMAD.WIDE R24, R3, 0x4, R16 ;  /* 0x0000000403187825 */ /* 0x000fc400078e0210 */
[----:B------:R-:W2:Y:S04]  /*03b0*/  LDG.E R16, desc[UR4][R4.64+0x8] ;  /* 0x0000080404107981 */ /* 0x000ea8000c1e1900 */
[----:B------:R-:W2:Y:S01]  /*03c0*/  LDG.E R24, desc[UR4][R24.64] ;  /* 0x0000000418187981 */ /* 0x000ea2000c1e1900 */
[----:B---3--:R-:W-:Y:S01]  /*03d0*/  FFMA R14, R23, R14, R26 ;  /* 0x0000000e170e7223 */ /* 0x008fe2000000001a */
[----:B------:R-:W-:-:S03]  /*03e0*/  IADD3 R22, PT, PT, R22, 0x8, RZ ;  /* 0x0000000816167810 */ /* 0x000fc60007ffe0ff */
[----:B----4-:R-:W-:Y:S01]  /*03f0*/  FFMA R29, R29, R6, R14 ;  /* 0x000000061d1d7223 */ /* 0x010fe2000000000e */
[----:B------:R-:W-:-:S03]  /*0400*/  ISETP.NE.AND P1, PT, R22, RZ, PT ;  /* 0x000000ff1600720c */ /* 0x000fc60003f25270 */
[----:B-----5:R-:W-:Y:S01]  /*0410*/  FFMA R10, R28, R10, R29 ;  /* 0x0000000a1c0a7223 */ /* 0x020fe2000000001d */
[----:B------:R-:W-:-:S03]  /*0420*/  IADD3 R6, P2, PT, R4, 0x20, RZ ;  /* 0x0000002004067810 */ /* 0x000fc60007f5e0ff */
[----:B------:R-:W-:Y:S01]  /*0430*/  FFMA R8, R7, R8, R10 ;  /* 0x0000000807087223 */ /* 0x000fe2000000000a */
[----:B------:R-:W-:Y:S02]  /*0440*/  IADD3.X R7, PT, PT, RZ, R5, RZ, P2, !PT ;  /* 0x00000005ff077210 */ /* 0x000fe400017fe4ff */
[----:B------:R-:W-:Y:S01]  /*0450*/  LEA R18, R3, R18, 0x3 ;  /* 0x0000001203127211 */ /* 0x000fe200078e18ff */
[----:B------:R-:W-:-:S04]  /*0460*/  FFMA R9, R9, R12, R8 ;  /* 0x0000000c09097223 */ /* 0x000fc80000000008 */
[----:B--2---:R-:W-:-:S04]  /*0470*/  FFMA R16, R16, R15, R9 ;  /* 0x0000000f10107223 */ /* 0x004fc80000000009 */
[----:B------:R-:W-:Y:S01]  /*0480*/  FFMA R24, R11, R24, R16 ;  /* 0x000000180b187223 */ /* 0x000fe20000000010 */
[----:B------:R-:W-:Y:S06]  /*0490*/  @P1 BRA `(.L_x_4) ;  /* 0xfffffffc005c1947 */ /* 0x000fec000383ffff */
.L_x_3:
[----:B------:R-:W-:Y:S05]  /*04a0*/  @!P0 BRA `(.L_x_2) ;  /* 0x0000000000fc8947 */ /* 0x000fea0003800000 */
[----:B------:R-:W-:Y:S02]  /*04b0*/  ISETP.GE.U32.AND P1, PT, R27, 0x4, PT ;  /* 0x000000041b00780c */ /* 0x000fe40003f26070 */
[----:B------:R-:W-:-:S04]  /*04c0*/  LOP3.LUT R16, R2, 0x3, RZ, 0xc0, !PT ;  /* 0x0000000302107812 */ /* 0x000fc800078ec0ff */
[----:B------:R-:W-:-:S07]  /*04d0*/  ISETP.NE.AND P0, PT, R16, RZ, PT ;  /* 0x000000ff1000720c */ /* 0x000fce0003f05270 */
[----:B------:R-:W-:Y:S06]  /*04e0*/  @!P1 BRA `(.L_x_5) ;  /* 0x00000000006c9947 */ /* 0x000fec0003800000 */
[----:B------:R-:W0:Y:S01]  /*04f0*/  LDC.64 R6, c[0x0][0x388] ;  /* 0x0000e200ff067b82 */ /* 0x000e220000000a00 */
[----:B------:R-:W1:Y:S01]  /*0500*/  LDCU.64 UR6, c[0x0][0x380] ;  /* 0x00007000ff0677ac */ /* 0x000e620008000a00 */
[----:B------:R-:W-:Y:S01]  /*0510*/  IMAD R9, R21, R3, R0 ;  /* 0x0000000315097224 */ /* 0x000fe200078e0200 */
[CC--:B------:R-:W-:Y:S02]  /*0520*/  IADD3 R5, PT, PT, R20.reuse, R21.reuse, RZ ;  /* 0x0000001514057210 */ /* 0x0c0fe40007ffe0ff */
[----:B------:R-:W-:-:S03]  /*0530*/  IADD3 R10, P1, PT, R20, R21, RZ ;  /* 0x00000015140a7210 */ /* 0x000fc60007f3e0ff */
[----:B------:R-:W2:Y:S01]  /*0540*/  LDC.64 R14, c[0x0][0x380] ;  /* 0x0000e000ff0e7b82 */ /* 0x000ea20000000a00 */
[----:B0-----:R-:W-:-:S04]  /*0550*/  IMAD.WIDE R6, R9, 0x4, R6 ;  /* 0x0000000409067825 */ /* 0x001fc800078e0206 */
[----:B------:R-:W-:Y:S02]  /*0560*/  IMAD.WIDE R8, R3, 0x4, R6 ;  /* 0x0000000403087825 */ /* 0x000fe400078e0206 */
[----:B------:R-:W3:Y:S02]  /*0570*/  LDG.E R6, desc[UR4][R6.64] ;  /* 0x0000000406067981 */ /* 0x000ee4000c1e1900 */
[----:B--2---:R-:W-:Y:S01]  /*0580*/  IMAD.WIDE.U32 R14, R5, 0x4, R14 ;  /* 0x00000004050e7825 */ /* 0x004fe200078e000e */
[----:B------:R-:W-:Y:S02]  /*0590*/  IADD3.X R5, PT, PT, RZ, RZ, RZ, P1, !PT ;  /* 0x000000ffff057210 */ /* 0x000fe40000ffe4ff */
[----:B-1----:R-:W-:-:S03]  /*05a0*/  LEA R4, P1, R10, UR6, 0x2 ;  /* 0x000000060a047c11 */ /* 0x002fc6000f8210ff */
[----:B------:R-:W3:Y:S01]  /*05b0*/  LDG.E R15, desc[UR4][R14.64] ;  /* 0x000000040e0f7981 */ /* 0x000ee2000c1e1900 */
[----:B------:R-:W-:Y:S01]  /*05c0*/  LEA.HI.X R5, R10, UR7, R5, 0x2, P1 ;  /* 0x000000070a057c11 */ /* 0x000fe200088f1405 */
[C---:B------:R-:W-:Y:S02]  /*05d0*/  IMAD.WIDE R10, R3.reuse, 0x4, R8 ;  /* 0x00000004030a7825 */ /* 0x040fe400078e0208 */
[----:B------:R-:W2:Y:S04]  /*05e0*/  LDG.E R8, desc[UR4][R8.64] ;  /* 0x0000000408087981 */ /* 0x000ea8000c1e1900 */
[----:B------:R-:W2:Y:S01]  /*05f0*/  LDG.E R17, desc[UR4][R4.64+0x4] ;  /* 0x0000040404117981 */ /* 0x000ea2000c1e1900 */
[----:B------:R-:W-:-:S03]  /*0600*/  IMAD.WIDE R12, R3, 0x4, R10 ;  /* 0x00000004030c7825 */ /* 0x000fc600078e020a */
[----:B------:R-:W4:Y:S04]  /*0610*/  LDG.E R22, desc[UR4][R10.64] ;  /* 0x000000040a167981 */ /* 0x000f28000c1e1900 */
[----:B------:R-:W4:Y:S04]  /*0620*/  LDG.E R18, desc[UR4][R4.64+0x8] ;  /* 0x0000080404127981 */ /* 0x000f28000c1e1900 */
[----:B------:R-:W5:Y:S04]  /*0630*/  LDG.E R26, desc[UR4][R4.64+0xc] ;  /* 0x00000c04041a7981 */ /* 0x000f68000c1e1900 */
[----:B------:R-:W5:Y:S01]  /*0640*/  LDG.E R12, desc[UR4][R12.64] ;  /* 0x000000040c0c7981 */ /* 0x000f62000c1e1900 */
[----:B------:R-:W-:Y:S01]  /*0650*/  IADD3 R21, PT, PT, R21, 0x4, RZ ;  /* 0x0000000415157810 */ /* 0x000fe20007ffe0ff */
[----:B---3--:R-:W-:-:S04]  /*0660*/  FFMA R24, R15, R6, R24 ;  /* 0x000000060f187223 */ /* 0x008fc80000000018 */
[----:B--2---:R-:W-:-:S04]  /*0670*/  FFMA R17, R17, R8, R24 ;  /* 0x0000000811117223 */ /* 0x004fc80000000018 */
[----:B----4-:R-:W-:-:S04]  /*0680*/  FFMA R17, R18, R22, R17 ;  /* 0x0000001612117223 */ /* 0x010fc80000000011 */
[----:B-----5:R-:W-:-:S07]  /*0690*/  FFMA R24, R26, R12, R17 ;  /* 0x0000000c1a187223 */ /* 0x020fce0000000011 */
.L_x_5:
[----:B------:R-:W-:Y:S05]  /*06a0*/  @!P0 BRA `(.L_x_2) ;  /* 0x00000000007c8947 */ /* 0x000fea0003800000 */
[----:B------:R-:W-:Y:S01]  /*06b0*/  ISETP.NE.AND P1, PT, R16, 0x1, PT ;  /* 0x000000011000780c */ /* 0x000fe20003f25270 */
[----:B------:R-:W0:Y:S01]  /*06c0*/  LDC.64 R12, c[0x0][0x380] ;  /* 0x0000e000ff0c7b82 */ /* 0x000e220000000a00 */
[----:B------:R-:W-:-:S04]  /*06d0*/  LOP3.LUT R2, R2, 0x1, RZ, 0xc0, !PT ;  /* 0x0000000102027812 */ /* 0x000fc800078ec0ff */
[----:B------:R-:W-:-:S03]  /*06e0*/  ISETP.NE.U32.AND P0, PT, R2, 0x1, PT ;  /* 0x000000010200780c */ /* 0x000fc60003f05070 */
[----:B------:R-:W1:Y:S04]  /*06f0*/  LDC.64 R10, c[0x0][0x388] ;  /* 0x0000e200ff0a7b82 */ /* 0x000e680000000a00 */
[CC--:B------:R-:W-:Y:S02]  /*0700*/  @P1 IADD3 R15, PT, PT, R20.reuse, R21.reuse, RZ ;  /* 0x00000015140f1210 */ /* 0x0c0fe40007ffe0ff */
[----:B------:R-:W-:Y:S02]  /*0710*/  @P1 IADD3 R2, P2, PT, R20, R21, RZ ;  /* 0x0000001514021210 */ /* 0x000fe40007f5e0ff */
[----:B------:R-:W2:Y:S02]  /*0720*/  @P1 LDC.64 R4, c[0x0][0x380] ;  /* 0x0000e000ff041b82 */ /* 0x000ea40000000a00 */
[----:B------:R-:W-:-:S06]  /*0730*/  @P1 IADD3.X R14, PT, PT, RZ, RZ, RZ, P2, !PT ;  /* 0x000000ffff0e1210 */ /* 0x000fcc00017fe4ff */
[----:B------:R-:W3:Y:S01]  /*0740*/  LDC.64 R6, c[0x0][0x380] ;  /* 0x0000e000ff067b82 */ /* 0x000ee20000000a00 */
[----:B0-----:R-:W-:-:S04]  /*0750*/  @P1 IMAD.WIDE.U32 R12, R15, 0x4, R12 ;  /* 0x000000040f0c1825 */ /* 0x001fc800078e000c */
[C---:B------:R-:W-:Y:S01]  /*0760*/  @P1 IMAD R15, R21.reuse, R3, R0 ;  /* 0x00000003150f1224 */ /* 0x040fe200078e0200 */
[----:B------:R-:W-:Y:S01]  /*0770*/  @P1 IADD3 R21, PT, PT, R21, 0x2, RZ ;  /* 0x0000000215151810 */ /* 0x000fe20007ffe0ff */
[----:B------:R-:W4:Y:S01]  /*0780*/  @P1 LDG.E R13, desc[UR4][R12.64] ;  /* 0x000000040c0d1981 */ /* 0x000f22000c1e1900 */
[----:B------:R-:W0:Y:S01]  /*0790*/  LDC.64 R8, c[0x0][0x388] ;  /* 0x0000e200ff087b82 */ /* 0x000e220000000a00 */
[----:B-1----:R-:W-:Y:S01]  /*07a0*/  @P1 IMAD.WIDE R10, R15, 0x4, R10 ;  /* 0x000000040f0a1825 */ /* 0x002fe200078e020a */
[----:B------:R-:W-:Y:S02]  /*07b0*/  @!P0 IADD3 R17, PT, PT, R20, R21, RZ ;  /* 0x0000001514118210 */ /* 0x000fe40007ffe0ff */
[----:B--2---:R-:W-:Y:S01]  /*07c0*/  @P1 LEA R4, P2, R2, R4, 0x2 ;  /* 0x0000000402041211 */ /* 0x004fe200078410ff */
[----:B------:R-:W-:-:S03]  /*07d0*/  @!P0 IMAD R21, R21, R3, R0 ;  /* 0x0000000315158224 */ /* 0x000fc600078e0200 */
[----:B------:R-:W-:Y:S01]  /*07e0*/  @P1 LEA.HI.X R5, R2, R5, R14, 0x2, P2 ;  /* 0x0000000502051211 */ /* 0x000fe200010f140e */
[----:B------:R-:W-:Y:S01]  /*07f0*/  @P1 IMAD.WIDE R14, R3, 0x4, R10 ;  /* 0x00000004030e1825 */ /* 0x000fe200078e020a */
[----:B------:R-:W4:Y:S03]  /*0800*/  @P1 LDG.E R2, desc[UR4][R10.64] ;  /* 0x000000040a021981 */ /* 0x000f26000c1e1900 */
[----:B---3--:R-:W-:Y:S01]  /*0810*/  @!P0 IMAD.WIDE.U32 R6, R17, 0x4, R6 ;  /* 0x0000000411068825 */ /* 0x008fe200078e0006 */
[----:B------:R-:W2:Y:S04]  /*0820*/  @P1 LDG.E R5, desc[UR4][R4.64+0x4] ;  /* 0x0000040404051981 */ /* 0x000ea8000c1e1900 */
[----:B------:R-:W2:Y:S01]  /*0830*/  @P1 LDG.E R14, desc[UR4][R14.64] ;  /* 0x000000040e0e1981 */ /* 0x000ea2000c1e1900 */
[----:B0-----:R-:W-:-:S03]  /*0840*/  @!P0 IMAD.WIDE R8, R21, 0x4, R8 ;  /* 0x0000000415088825 */ /* 0x001fc600078e0208 */
[----:B------:R-:W3:Y:S04]  /*0850*/  @!P0 LDG.E R7, desc[UR4][R6.64] ;  /* 0x0000000406078981 */ /* 0x000ee8000c1e1900 */
[----:B------:R-:W3:Y:S01]  /*0860*/  @!P0 LDG.E R8, desc[UR4][R8.64] ;  /* 0x0000000408088981 */ /* 0x000ee2000c1e1900 */
[----:B----4-:R-:W-:-:S04]  /*0870*/  @P1 FFMA R2, R13, R2, R24 ;  /* 0x000000020d021223 */ /* 0x010fc80000000018 */
[----:B--2---:R-:W-:-:S04]  /*0880*/  @P1 FFMA R24, R5, R14, R2 ;  /* 0x0000000e05181223 */ /* 0x004fc80000000002 */
[----:B---3--:R-:W-:-:S07]  /*0890*/  @!P0 FFMA R24, R7, R8, R24 ;  /* 0x0000000807188223 */ /* 0x008fce0000000018 */
.L_x_2:
[----:B------:R-:W0:Y:S01]  /*08a0*/  LDC.64 R4, c[0x0][0x390] ;  /* 0x0000e400ff047b82 */ /* 0x000e220000000a00 */
[----:B------:R-:W-:-:S04]  /*08b0*/  IMAD R3, R19, R3, R0 ;  /* 0x0000000313037224 */ /* 0x000fc800078e0200 */
[----:B0-----:R-:W-:-:S05]  /*08c0*/  IMAD.WIDE R2, R3, 0x4, R4 ;  /* 0x0000000403027825 */ /* 0x001fca00078e0204 */
[----:B------:R-:W-:Y:S01]  /*08d0*/  STG.E desc[UR4][R2.64], R24 ;  /* 0x0000001802007986 */ /* 0x000fe2000c101904 */
[----:B------:R-:W-:Y:S05]  /*08e0*/  EXIT ;  /* 0x000000000000794d */ /* 0x000fea0003800000 */
.L_x_6:
        /* <DEDUP_REMOVED lines=9> */
.L_x_8:


//--------------------- .nv.shared._Z12matmul_tiledPfS_S_iii --------------------------
	.section	.nv.shared._Z12matmul_tiledPfS_S_iii,"aw",@nobits
	.sectionflags	@""
	.align	4
.nv.shared._Z12matmul_tiledPfS_S_iii:
	.zero		9216


//--------------------- .nv.shared.reserved.0     --------------------------
	.section	.nv.shared.reserved.0,"aw",@nobits
	.weak		__nv_reservedSMEM_offset_0_alias
	.size		__nv_reservedSMEM_offset_0_alias, 0, 64
	.other		__nv_reservedSMEM_offset_0_alias,@"STO_CUDA_RESERVED_SHARED STV_DEFAULT"
__nv_reservedSMEM_offset_0_alias:
	.zero		0
	.zero		64


//--------------------- .nv.constant0._Z12matmul_tiledPfS_S_iii --------------------------
	.section	.nv.constant0._Z12matmul_tiledPfS_S_iii,"a",@progbits
	.sectionflags	@""
	.align	4
.nv.constant0._Z12matmul_tiledPfS_S_iii:
	.zero		932


//--------------------- .nv.constant0._Z10matmul_gpuPfS_S_iii --------------------------
	.section	.nv.constant0._Z10matmul_gpuPfS_S_iii,"a",@progbits
	.sectionflags	@""
	.align	4
.nv.constant0._Z10matmul_gpuPfS_S_iii:
	.zero		932


//--------------------- SYMBOLS --------------------------

	.type		.nv.reservedSmem.offset0,@object
	.size		.nv.reservedSmem.offset0,0x4
	.type		.nv.reservedSmem.cap,@object
	.size		.nv.reservedSmem.cap,0x4
